//
// Generated by NVIDIA NVVM Compiler
//
// Compiler Build ID: CL-36424714
// Cuda compilation tools, release 13.0, V13.0.88
// Based on NVVM 20.0.0
//

.version 9.0
.target sm_100
.address_size 64

	// .globl	_Z11gaussjordanPfS_ii

.visible .entry _Z11gaussjordanPfS_ii(
	.param .u64 .ptr .align 1 _Z11gaussjordanPfS_ii_param_0,
	.param .u64 .ptr .align 1 _Z11gaussjordanPfS_ii_param_1,
	.param .u32 _Z11gaussjordanPfS_ii_param_2,
	.param .u32 _Z11gaussjordanPfS_ii_param_3
)
{
	.reg .pred 	%p<5>;
	.reg .b32 	%r<20>;
	.reg .b32 	%f<12>;
	.reg .b64 	%rd<17>;

	ld.param.u64 	%rd3, [_Z11gaussjordanPfS_ii_param_0];
	ld.param.u64 	%rd2, [_Z11gaussjordanPfS_ii_param_1];
	ld.param.u32 	%r7, [_Z11gaussjordanPfS_ii_param_2];
	ld.param.u32 	%r6, [_Z11gaussjordanPfS_ii_param_3];
	cvta.to.global.u64 	%rd1, %rd3;
	mov.u32 	%r8, %ctaid.x;
	mov.u32 	%r9, %ntid.x;
	mov.u32 	%r10, %tid.x;
	mad.lo.s32 	%r1, %r8, %r9, %r10;
	mov.u32 	%r11, %ctaid.y;
	mov.u32 	%r12, %ntid.y;
	mov.u32 	%r13, %tid.y;
	mad.lo.s32 	%r14, %r11, %r12, %r13;
	max.s32 	%r15, %r1, %r14;
	setp.ge.s32 	%p1, %r15, %r7;
	setp.le.s32 	%p2, %r1, %r6;
	or.pred  	%p3, %p1, %p2;
	@%p3 bra 	$L__BB0_3;
	cvta.to.global.u64 	%rd4, %rd2;
	mul.lo.s32 	%r16, %r7, %r1;
	add.s32 	%r17, %r16, %r6;
	mul.wide.s32 	%rd5, %r17, 4;
	add.s64 	%rd6, %rd1, %rd5;
	ld.global.f32 	%f2, [%rd6];
	mul.lo.s32 	%r18, %r6, %r7;
	add.s32 	%r19, %r18, %r6;
	mul.wide.s32 	%rd7, %r19, 4;
	add.s64 	%rd8, %rd1, %rd7;
	ld.global.f32 	%f3, [%rd8];
	div.rn.f32 	%f1, %f2, %f3;
	add.s32 	%r3, %r18, %r14;
	mul.wide.s32 	%rd9, %r3, 4;
	add.s64 	%rd10, %rd4, %rd9;
	ld.global.f32 	%f4, [%rd10];
	mul.f32 	%f5, %f4, %f1;
	add.s32 	%r4, %r16, %r14;
	mul.wide.s32 	%rd11, %r4, 4;
	add.s64 	%rd12, %rd4, %rd11;
	ld.global.f32 	%f6, [%rd12];
	sub.f32 	%f7, %f6, %f5;
	st.global.f32 	[%rd12], %f7;
	setp.lt.s32 	%p4, %r14, %r6;
	@%p4 bra 	$L__BB0_3;
	add.s64 	%rd14, %rd1, %rd9;
	ld.global.f32 	%f8, [%rd14];
	mul.f32 	%f9, %f1, %f8;
	add.s64 	%rd16, %rd1, %rd11;
	ld.global.f32 	%f10, [%rd16];
	sub.f32 	%f11, %f10, %f9;
	st.global.f32 	[%rd16], %f11;
$L__BB0_3:
	ret;

}
	// .globl	_Z3devPfS_i
.visible .entry _Z3devPfS_i(
	.param .u64 .ptr .align 1 _Z3devPfS_i_param_0,
	.param .u64 .ptr .align 1 _Z3devPfS_i_param_1,
	.param .u32 _Z3devPfS_i_param_2
)
{
	.reg .pred 	%p<3>;
	.reg .b32 	%r<16>;
	.reg .b32 	%f<7>;
	.reg .b64 	%rd<10>;

	ld.param.u64 	%rd4, [_Z3devPfS_i_param_0];
	ld.param.u64 	%rd3, [_Z3devPfS_i_param_1];
	ld.param.u32 	%r5, [_Z3devPfS_i_param_2];
	cvta.to.global.u64 	%rd1, %rd4;
	mov.u32 	%r6, %ctaid.x;
	mov.u32 	%r7, %ntid.x;
	mov.u32 	%r8, %tid.x;
	mad.lo.s32 	%r1, %r6, %r7, %r8;
	mov.u32 	%r9, %ctaid.y;
	mov.u32 	%r10, %ntid.y;
	mov.u32 	%r11, %tid.y;
	mad.lo.s32 	%r12, %r9, %r10, %r11;
	max.s32 	%r13, %r1, %r12;
	setp.ge.s32 	%p1, %r13, %r5;
	@%p1 bra 	$L__BB1_3;
	mul.lo.s32 	%r3, %r5, %r1;
	add.s32 	%r14, %r3, %r1;
	mul.wide.s32 	%rd5, %r14, 4;
	add.s64 	%rd2, %rd1, %rd5;
	ld.global.f32 	%f1, [%rd2];
	setp.eq.f32 	%p2, %f1, 0f00000000;
	@%p2 bra 	$L__BB1_3;
	add.s32 	%r15, %r3, %r12;
	cvta.to.global.u64 	%rd6, %rd3;
	mul.wide.s32 	%rd7, %r15, 4;
	add.s64 	%rd8, %rd6, %rd7;
	ld.global.f32 	%f2, [%rd8];
	div.rn.f32 	%f3, %f2, %f1;
	st.global.f32 	[%rd8], %f3;
	add.s64 	%rd9, %rd1, %rd7;
	ld.global.f32 	%f4, [%rd9];
	ld.global.f32 	%f5, [%rd2];
	div.rn.f32 	%f6, %f4, %f5;
	st.global.f32 	[%rd9], %f6;
$L__BB1_3:
	bar.sync 	0;
	ret;

}


// ===== COMPILED SASS (sm_100) =====

	.target	sm_100

	.elftype	@"ET_EXEC"


//--------------------- .note.nv.tkinfo           --------------------------
	.section	.note.nv.tkinfo,"",@"SHT_NOTE"
	.sectionflags	@"SHF_NOTE_NV_TKINFO"
	.tkinfo
        /*0018*/ 	.word	0x00000002
        /*0030*/ 	.string	""
        /*0030*/ 	.string	"ptxas"
        /*0030*/ 	.string	"Cuda compilation tools, release 13.0, V13.0.88"
        /*0030*/ 	.string	"Build cuda_13.0.r13.0/compiler.36424714_0"
        /*0030*/ 	.string	"-arch sm_100 -m 64 "



//--------------------- .note.nv.cuinfo           --------------------------
	.section	.note.nv.cuinfo,"",@"SHT_NOTE"
	.sectionflags	@"SHF_NOTE_NV_CUINFO"
        /*0018*/ 	.short	0x0002
        /*001a*/ 	.short	0x0064
        /*001c*/ 	.short	0x0082
	.zero		2


//--------------------- .nv.info                  --------------------------
	.section	.nv.info,"",@"SHT_CUDA_INFO"
	.align	4


	//----- nvinfo : EIATTR_REGCOUNT
	.align		4
        /*0000*/ 	.byte	0x04, 0x2f
        /*0002*/ 	.short	(.L_1 - .L_0)
	.align		4
.L_0:
        /*0004*/ 	.word	index@(_Z11gaussjordanPfS_ii)
        /*0008*/ 	.word	0x00000010


	//----- nvinfo : EIATTR_FRAME_SIZE
	.align		4
.L_1:
        /*000c*/ 	.byte	0x04, 0x11
        /*000e*/ 	.short	(.L_3 - .L_2)
	.align		4
.L_2:
        /*0010*/ 	.word	index@($__internal_1_$__cuda_sm3x_div_rn_noftz_f32_slowpath)
        /*0014*/ 	.word	0x00000000


	//----- nvinfo : EIATTR_FRAME_SIZE
	.align		4
.L_3:
        /*0018*/ 	.byte	0x04, 0x11
        /*001a*/ 	.short	(.L_5 - .L_4)
	.align		4
.L_4:
        /*001c*/ 	.word	index@(_Z11gaussjordanPfS_ii)
        /*0020*/ 	.word	0x00000000


	//----- nvinfo : EIATTR_REGCOUNT
	.align		4
.L_5:
        /*0024*/ 	.byte	0x04, 0x2f
        /*0026*/ 	.short	(.L_7 - .L_6)
	.align		4
.L_6:
        /*0028*/ 	.word	index@(_Z3devPfS_i)
        /*002c*/ 	.word	0x00000016


	//----- nvinfo : EIATTR_FRAME_SIZE
	.align		4
.L_7:
        /*0030*/ 	.byte	0x04, 0x11
        /*0032*/ 	.short	(.L_9 - .L_8)
	.align		4
.L_8:
        /*0034*/ 	.word	index@($__internal_0_$__cuda_sm3x_div_rn_noftz_f32_slowpath)
        /*0038*/ 	.word	0x00000000


	//----- nvinfo : EIATTR_FRAME_SIZE
	.align		4
.L_9:
        /*003c*/ 	.byte	0x04, 0x11
        /*003e*/ 	.short	(.L_11 - .L_10)
	.align		4
.L_10:
        /*0040*/ 	.word	index@(_Z3devPfS_i)
        /*0044*/ 	.word	0x00000000


	//----- nvinfo : EIATTR_MIN_STACK_SIZE
	.align		4
.L_11:
        /*0048*/ 	.byte	0x04, 0x12
        /*004a*/ 	.short	(.L_13 - .L_12)
	.align		4
.L_12:
        /*004c*/ 	.word	index@(_Z3devPfS_i)
        /*0050*/ 	.word	0x00000000


	//----- nvinfo : EIATTR_MIN_STACK_SIZE
	.align		4
.L_13:
        /*0054*/ 	.byte	0x04, 0x12
        /*0056*/ 	.short	(.L_15 - .L_14)
	.align		4
.L_14:
        /*0058*/ 	.word	index@(_Z11gaussjordanPfS_ii)
        /*005c*/ 	.word	0x00000000
.L_15:


//--------------------- .nv.compat                --------------------------
	.section	.nv.compat,"",@"SHT_CUDA_COMPAT_INFO"
	.align	4
        /*0000*/ 	.byte	0x02, 0x09, 0x00, 0x00, 0x02, 0x02, 0x01, 0x00, 0x02, 0x05, 0x05, 0x00, 0x03, 0x07, 0x01, 0x01
        /*0010*/ 	.byte	0x02, 0x03, 0x00, 0x00, 0x02, 0x06, 0x01, 0x00, 0x04, 0x0b, 0x08, 0x00, 0x01, 0x00, 0x00, 0x00
        /*0020*/ 	.byte	0x00, 0x00, 0x00, 0x00


//--------------------- .nv.info._Z3devPfS_i      --------------------------
	.section	.nv.info._Z3devPfS_i,"",@"SHT_CUDA_INFO"
	.sectionflags	@""
	.align	4


	//----- nvinfo : EIATTR_CUDA_API_VERSION
	.align		4
        /*0000*/ 	.byte	0x04, 0x37
        /*0002*/ 	.short	(.L_17 - .L_16)
.L_16:
        /*0004*/ 	.word	0x00000082


	//----- nvinfo : EIATTR_KPARAM_INFO
	.align		4
.L_17:
        /*0008*/ 	.byte	0x04, 0x17
        /*000a*/ 	.short	(.L_19 - .L_18)
.L_18:
        /*000c*/ 	.word	0x00000000
        /*0010*/ 	.short	0x0002
        /*0012*/ 	.short	0x0010
        /*0014*/ 	.byte	0x00, 0xf0, 0x11, 0x00


	//----- nvinfo : EIATTR_KPARAM_INFO
	.align		4
.L_19:
        /*0018*/ 	.byte	0x04, 0x17
        /*001a*/ 	.short	(.L_21 - .L_20)
.L_20:
        /*001c*/ 	.word	0x00000000
        /*0020*/ 	.short	0x0001
        /*0022*/ 	.short	0x0008
        /*0024*/ 	.byte	0x00, 0xf5, 0x21, 0x00


	//----- nvinfo : EIATTR_KPARAM_INFO
	.align		4
.L_21:
        /*0028*/ 	.byte	0x04, 0x17
        /*002a*/ 	.short	(.L_23 - .L_22)
.L_22:
        /*002c*/ 	.word	0x00000000
        /*0030*/ 	.short	0x0000
        /*0032*/ 	.short	0x0000
        /*0034*/ 	.byte	0x00, 0xf5, 0x21, 0x00


	//----- nvinfo : EIATTR_SPARSE_MMA_MASK
	.align		4
.L_23:
        /*0038*/ 	.byte	0x03, 0x50
        /*003a*/ 	.short	0x0000


	//----- nvinfo : EIATTR_MAXREG_COUNT
	.align		4
        /*003c*/ 	.byte	0x03, 0x1b
        /*003e*/ 	.short	0x00ff


	//----- nvinfo : EIATTR_NUM_BARRIERS
	.align		4
        /*0040*/ 	.byte	0x02, 0x4c
        /*0042*/ 	.byte	0x01
	.zero		1


	//----- nvinfo : EIATTR_MERCURY_ISA_VERSION
	.align		4
        /*0044*/ 	.byte	0x03, 0x5f
        /*0046*/ 	.short	0x0101


	//----- nvinfo : EIATTR_VRC_CTA_INIT_COUNT
	.align		4
        /*0048*/ 	.byte	0x02, 0x4a
	.zero		1
	.zero		1


	//----- nvinfo : EIATTR_EXIT_INSTR_OFFSETS
	.align		4
        /*004c*/ 	.byte	0x04, 0x1c
        /*004e*/ 	.short	(.L_25 - .L_24)


	//   ....[0]....
.L_24:
        /*0050*/ 	.word	0x00000470


	//----- nvinfo : EIATTR_CRS_STACK_SIZE
	.align		4
.L_25:
        /*0054*/ 	.byte	0x04, 0x1e
        /*0056*/ 	.short	(.L_27 - .L_26)
.L_26:
        /*0058*/ 	.word	0x00000000


	//----- nvinfo : EIATTR_CBANK_PARAM_SIZE
	.align		4
.L_27:
        /*005c*/ 	.byte	0x03, 0x19
        /*005e*/ 	.short	0x0014


	//----- nvinfo : EIATTR_PARAM_CBANK
	.align		4
        /*0060*/ 	.byte	0x04, 0x0a
        /*0062*/ 	.short	(.L_29 - .L_28)
	.align		4
.L_28:
        /*0064*/ 	.word	index@(.nv.constant0._Z3devPfS_i)
        /*0068*/ 	.short	0x0380
        /*006a*/ 	.short	0x0014


	//----- nvinfo : EIATTR_SW_WAR
	.align		4
.L_29:
        /*006c*/ 	.byte	0x04, 0x36
        /*006e*/ 	.short	(.L_31 - .L_30)
.L_30:
        /*0070*/ 	.word	0x00000008
.L_31:


//--------------------- .nv.info._Z11gaussjordanPfS_ii --------------------------
	.section	.nv.info._Z11gaussjordanPfS_ii,"",@"SHT_CUDA_INFO"
	.sectionflags	@""
	.align	4


	//----- nvinfo : EIATTR_CUDA_API_VERSION
	.align		4
        /*0000*/ 	.byte	0x04, 0x37
        /*0002*/ 	.short	(.L_33 - .L_32)
.L_32:
        /*0004*/ 	.word	0x00000082


	//----- nvinfo : EIATTR_KPARAM_INFO
	.align		4
.L_33:
        /*0008*/ 	.byte	0x04, 0x17
        /*000a*/ 	.short	(.L_35 - .L_34)
.L_34:
        /*000c*/ 	.word	0x00000000
        /*0010*/ 	.short	0x0003
        /*0012*/ 	.short	0x0014
        /*0014*/ 	.byte	0x00, 0xf0, 0x11, 0x00


	//----- nvinfo : EIATTR_KPARAM_INFO
	.align		4
.L_35:
        /*0018*/ 	.byte	0x04, 0x17
        /*001a*/ 	.short	(.L_37 - .L_36)
.L_36:
        /*001c*/ 	.word	0x00000000
        /*0020*/ 	.short	0x0002
        /*0022*/ 	.short	0x0010
        /*0024*/ 	.byte	0x00, 0xf0, 0x11, 0x00


	//----- nvinfo : EIATTR_KPARAM_INFO
	.align		4
.L_37:
        /*0028*/ 	.byte	0x04, 0x17
        /*002a*/ 	.short	(.L_39 - .L_38)
.L_38:
        /*002c*/ 	.word	0x00000000
        /*0030*/ 	.short	0x0001
        /*0032*/ 	.short	0x0008
        /*0034*/ 	.byte	0x00, 0xf5, 0x21, 0x00


	//----- nvinfo : EIATTR_KPARAM_INFO
	.align		4
.L_39:
        /*0038*/ 	.byte	0x04, 0x17
        /*003a*/ 	.short	(.L_41 - .L_40)
.L_40:
        /*003c*/ 	.word	0x00000000
        /*0040*/ 	.short	0x0000
        /*0042*/ 	.short	0x0000
        /*0044*/ 	.byte	0x00, 0xf5, 0x21, 0x00


	//----- nvinfo : EIATTR_SPARSE_MMA_MASK
	.align		4
.L_41:
        /*0048*/ 	.byte	0x03, 0x50
        /*004a*/ 	.short	0x0000


	//----- nvinfo : EIATTR_MAXREG_COUNT
	.align		4
        /*004c*/ 	.byte	0x03, 0x1b
        /*004e*/ 	.short	0x00ff


	//----- nvinfo : EIATTR_MERCURY_ISA_VERSION
	.align		4
        /*0050*/ 	.byte	0x03, 0x5f
        /*0052*/ 	.short	0x0101


	//----- nvinfo : EIATTR_VRC_CTA_INIT_COUNT
	.align		4
        /*0054*/ 	.byte	0x02, 0x4a
	.zero		1
	.zero		1


	//----- nvinfo : EIATTR_EXIT_INSTR_OFFSETS
	.align		4
        /*0058*/ 	.byte	0x04, 0x1c
        /*005a*/ 	.short	(.L_43 - .L_42)


	//   ....[0]....
.L_42:
        /*005c*/ 	.word	0x000000d0


	//   ....[1]....
        /*0060*/ 	.word	0x000002e0


	//   ....[2]....
        /*0064*/ 	.word	0x00000360


	//----- nvinfo : EIATTR_CRS_STACK_SIZE
	.align		4
.L_43:
        /*0068*/ 	.byte	0x04, 0x1e
        /*006a*/ 	.short	(.L_45 - .L_44)
.L_44:
        /*006c*/ 	.word	0x00000000


	//----- nvinfo : EIATTR_CBANK_PARAM_SIZE
	.align		4
.L_45:
        /*0070*/ 	.byte	0x03, 0x19
        /*0072*/ 	.short	0x0018


	//----- nvinfo : EIATTR_PARAM_CBANK
	.align		4
        /*0074*/ 	.byte	0x04, 0x0a
        /*0076*/ 	.short	(.L_47 - .L_46)
	.align		4
.L_46:
        /*0078*/ 	.word	index@(.nv.constant0._Z11gaussjordanPfS_ii)
        /*007c*/ 	.short	0x0380
        /*007e*/ 	.short	0x0018


	//----- nvinfo : EIATTR_SW_WAR
	.align		4
.L_47:
        /*0080*/ 	.byte	0x04, 0x36
        /*0082*/ 	.short	(.L_49 - .L_48)
.L_48:
        /*0084*/ 	.word	0x00000008
.L_49:


//--------------------- .nv.callgraph             --------------------------
	.section	.nv.callgraph,"",@"SHT_CUDA_CALLGRAPH"
	.align	4
	.sectionentsize	8
	.align		4
        /*0000*/ 	.word	0x00000000
	.align		4
        /*0004*/ 	.word	0xffffffff
	.align		4
        /*0008*/ 	.word	0x00000000
	.align		4
        /*000c*/ 	.word	0xfffffffe
	.align		4
        /*0010*/ 	.word	0x00000000
	.align		4
        /*0014*/ 	.word	0xfffffffd
	.align		4
        /*0018*/ 	.word	0x00000000
	.align		4
        /*001c*/ 	.word	0xfffffffc


//--------------------- .text._Z3devPfS_i         --------------------------
	.section	.text._Z3devPfS_i,"ax",@progbits
	.align	128
        .global         _Z3devPfS_i
        .type           _Z3devPfS_i,@function
        .size           _Z3devPfS_i,(.L_x_32 - _Z3devPfS_i)
        .other          _Z3devPfS_i,@"STO_CUDA_ENTRY STV_DEFAULT"
_Z3devPfS_i:
.text._Z3devPfS_i:
[----:B------:R-:W-:Y:S01]  /*0000*/  LDC R1, c[0x0][0x37c] ;  /* 0x0000df00ff017b82 */ /* 0x000fe20000000800 */
[----:B------:R-:W0:Y:S07]  /*0010*/  S2R R3, SR_TID.X ;  /* 0x0000000000037919 */ /* 0x000e2e0000002100 */
[----:B------:R-:W0:Y:S01]  /*0020*/  S2UR UR4, SR_CTAID.X ;  /* 0x00000000000479c3 */ /* 0x000e220000002500 */
[----:B------:R-:W1:Y:S01]  /*0030*/  LDCU UR6, c[0x0][0x390] ;  /* 0x00007200ff0677ac */ /* 0x000e620008000800 */
[----:B------:R-:W-:Y:S01]  /*0040*/  BSSY.RECONVERGENT B0, `(.L_x_0) ;  /* 0x0000041000007945 */ /* 0x000fe20003800200 */
[----:B------:R-:W2:Y:S05]  /*0050*/  S2R R5, SR_TID.Y ;  /* 0x0000000000057919 */ /* 0x000eaa0000002200 */
[----:B------:R-:W0:Y:S08]  /*0060*/  LDC R2, c[0x0][0x360] ;  /* 0x0000d800ff027b82 */ /* 0x000e300000000800 */
[----:B------:R-:W2:Y:S08]  /*0070*/  S2UR UR5, SR_CTAID.Y ;  /* 0x00000000000579c3 */ /* 0x000eb00000002600 */
[----:B------:R-:W2:Y:S01]  /*0080*/  LDC R0, c[0x0][0x364] ;  /* 0x0000d900ff007b82 */ /* 0x000ea20000000800 */
[----:B0-----:R-:W-:-:S02]  /*0090*/  IMAD R2, R2, UR4, R3 ;  /* 0x0000000402027c24 */ /* 0x001fc4000f8e0203 */
[----:B--2---:R-:W-:-:S05]  /*00a0*/  IMAD R3, R0, UR5, R5 ;  /* 0x0000000500037c24 */ /* 0x004fca000f8e0205 */
[----:B------:R-:W-:-:S04]  /*00b0*/  VIMNMX R0, PT, PT, R2, R3, !PT ;  /* 0x0000000302007248 */ /* 0x000fc80007fe0100 */
[----:B-1----:R-:W-:-:S13]  /*00c0*/  ISETP.GE.AND P0, PT, R0, UR6, PT ;  /* 0x0000000600007c0c */ /* 0x002fda000bf06270 */
[----:B------:R-:W-:Y:S05]  /*00d0*/  @P0 BRA `(.L_x_1) ;  /* 0x0000000000dc0947 */ /* 0x000fea0003800000 */
[----:B------:R-:W0:Y:S01]  /*00e0*/  LDC.64 R14, c[0x0][0x358] ;  /* 0x0000d600ff0e7b82 */ /* 0x000e220000000a00 */
[----:B------:R-:W-:-:S07]  /*00f0*/  IMAD R7, R2, UR6, R2 ;  /* 0x0000000602077c24 */ /* 0x000fce000f8e0202 */
[----:B------:R-:W1:Y:S01]  /*0100*/  LDC.64 R4, c[0x0][0x380] ;  /* 0x0000e000ff047b82 */ /* 0x000e620000000a00 */
[----:B0-----:R-:W-:Y:S02]  /*0110*/  R2UR UR4, R14 ;  /* 0x000000000e0472ca */ /* 0x001fe400000e0000 */
[----:B------:R-:W-:Y:S01]  /*0120*/  R2UR UR5, R15 ;  /* 0x000000000f0572ca */ /* 0x000fe200000e0000 */
[----:B-1----:R-:W-:-:S12]  /*0130*/  IMAD.WIDE R4, R7, 0x4, R4 ;  /* 0x0000000407047825 */ /* 0x002fd800078e0204 */
[----:B------:R-:W2:Y:S02]  /*0140*/  LDG.E R9, desc[UR4][R4.64] ;  /* 0x0000000404097981 */ /* 0x000ea4000c1e1900 */
[----:B--2---:R-:W-:-:S13]  /*0150*/  FSETP.NEU.AND P0, PT, R9, RZ, PT ;  /* 0x000000ff0900720b */ /* 0x004fda0003f0d000 */
[----:B------:R-:W-:Y:S05]  /*0160*/  @!P0 BRA `(.L_x_1) ;  /* 0x0000000000b88947 */ /* 0x000fea0003800000 */
[----:B------:R-:W0:Y:S01]  /*0170*/  LDC.64 R6, c[0x0][0x388] ;  /* 0x0000e200ff067b82 */ /* 0x000e220000000a00 */
[----:B------:R-:W-:Y:S01]  /*0180*/  R2UR UR4, R14 ;  /* 0x000000000e0472ca */ /* 0x000fe200000e0000 */
[----:B------:R-:W-:Y:S01]  /*0190*/  IMAD R2, R2, UR6, R3 ;  /* 0x0000000602027c24 */ /* 0x000fe2000f8e0203 */
[----:B------:R-:W-:-:S03]  /*01a0*/  R2UR UR5, R15 ;  /* 0x000000000f0572ca */ /* 0x000fc600000e0000 */
[----:B0-----:R-:W-:-:S10]  /*01b0*/  IMAD.WIDE R6, R2, 0x4, R6 ;  /* 0x0000000402067825 */ /* 0x001fd400078e0206 */
[----:B------:R-:W2:Y:S01]  /*01c0*/  LDG.E R0, desc[UR4][R6.64] ;  /* 0x0000000406007981 */ /* 0x000ea2000c1e1900 */
[----:B------:R-:W0:Y:S01]  /*01d0*/  MUFU.RCP R8, R9 ;  /* 0x0000000900087308 */ /* 0x000e220000001000 */
[----:B------:R-:W-:Y:S01]  /*01e0*/  BSSY.RECONVERGENT B1, `(.L_x_2) ;  /* 0x000000c000017945 */ /* 0x000fe20003800200 */
[----:B0-----:R-:W-:-:S04]  /*01f0*/  FFMA R3, -R9, R8, 1 ;  /* 0x3f80000009037423 */ /* 0x001fc80000000108 */
[----:B------:R-:W-:Y:S02]  /*0200*/  FFMA R3, R8, R3, R8 ;  /* 0x0000000308037223 */ /* 0x000fe40000000008 */
[----:B--2---:R-:W0:Y:S02]  /*0210*/  FCHK P0, R0, R9 ;  /* 0x0000000900007302 */ /* 0x004e240000000000 */
[----:B------:R-:W-:-:S04]  /*0220*/  FFMA R8, R0, R3, RZ ;  /* 0x0000000300087223 */ /* 0x000fc800000000ff */
[----:B------:R-:W-:-:S04]  /*0230*/  FFMA R10, -R9, R8, R0 ;  /* 0x00000008090a7223 */ /* 0x000fc80000000100 */
[----:B------:R-:W-:Y:S01]  /*0240*/  FFMA R3, R3, R10, R8 ;  /* 0x0000000a03037223 */ /* 0x000fe20000000008 */
[----:B0-----:R-:W-:Y:S06]  /*0250*/  @!P0 BRA `(.L_x_3) ;  /* 0x0000000000108947 */ /* 0x001fec0003800000 */
[----:B------:R-:W-:Y:S01]  /*0260*/  IMAD.MOV.U32 R3, RZ, RZ, R9 ;  /* 0x000000ffff037224 */ /* 0x000fe200078e0009 */
[----:B------:R-:W-:-:S07]  /*0270*/  MOV R10, 0x290 ;  /* 0x00000290000a7802 */ /* 0x000fce0000000f00 */
[----:B------:R-:W-:Y:S05]  /*0280*/  CALL.REL.NOINC `($__internal_0_$__cuda_sm3x_div_rn_noftz_f32_slowpath) ;  /* 0x00000000007c7944 */ /* 0x000fea0003c00000 */
[----:B------:R-:W-:-:S07]  /*0290*/  IMAD.MOV.U32 R3, RZ, RZ, R0 ;  /* 0x000000ffff037224 */ /* 0x000fce00078e0000 */
.L_x_3:
[----:B------:R-:W-:Y:S05]  /*02a0*/  BSYNC.RECONVERGENT B1 ;  /* 0x0000000000017941 */ /* 0x000fea0003800200 */
.L_x_2:
[C---:B------:R-:W-:Y:S01]  /*02b0*/  R2UR UR4, R14.reuse ;  /* 0x000000000e0472ca */ /* 0x040fe200000e0000 */
[----:B------:R-:W0:Y:S01]  /*02c0*/  LDC.64 R8, c[0x0][0x380] ;  /* 0x0000e000ff087b82 */ /* 0x000e220000000a00 */
[C---:B------:R-:W-:Y:S02]  /*02d0*/  R2UR UR5, R15.reuse ;  /* 0x000000000f0572ca */ /* 0x040fe400000e0000 */
[----:B------:R-:W-:Y:S02]  /*02e0*/  R2UR UR8, R14 ;  /* 0x000000000e0872ca */ /* 0x000fe400000e0000 */
[----:B------:R-:W-:-:S09]  /*02f0*/  R2UR UR9, R15 ;  /* 0x000000000f0972ca */ /* 0x000fd200000e0000 */
[----:B------:R1:W-:Y:S04]  /*0300*/  STG.E desc[UR4][R6.64], R3 ;  /* 0x0000000306007986 */ /* 0x0003e8000c101904 */
[----:B------:R-:W2:Y:S01]  /*0310*/  LDG.E R5, desc[UR8][R4.64] ;  /* 0x0000000804057981 */ /* 0x000ea2000c1e1900 */
[----:B0-----:R-:W-:-:S05]  /*0320*/  IMAD.WIDE R8, R2, 0x4, R8 ;  /* 0x0000000402087825 */ /* 0x001fca00078e0208 */
[----:B------:R-:W3:Y:S01]  /*0330*/  LDG.E R0, desc[UR4][R8.64] ;  /* 0x0000000408007981 */ /* 0x000ee2000c1e1900 */
[----:B------:R-:W-:Y:S01]  /*0340*/  BSSY.RECONVERGENT B1, `(.L_x_4) ;  /* 0x000000d000017945 */ /* 0x000fe20003800200 */
[----:B--2---:R-:W0:Y:S08]  /*0350*/  MUFU.RCP R2, R5 ;  /* 0x0000000500027308 */ /* 0x004e300000001000 */
[----:B---3--:R-:W2:Y:S01]  /*0360*/  FCHK P0, R0, R5 ;  /* 0x0000000500007302 */ /* 0x008ea20000000000 */
[----:B0-----:R-:W-:-:S04]  /*0370*/  FFMA R11, -R5, R2, 1 ;  /* 0x3f800000050b7423 */ /* 0x001fc80000000102 */
[----:B------:R-:W-:-:S04]  /*0380*/  FFMA R11, R2, R11, R2 ;  /* 0x0000000b020b7223 */ /* 0x000fc80000000002 */
[----:B------:R-:W-:-:S04]  /*0390*/  FFMA R2, R0, R11, RZ ;  /* 0x0000000b00027223 */ /* 0x000fc800000000ff */
[----:B------:R-:W-:-:S04]  /*03a0*/  FFMA R10, -R5, R2, R0 ;  /* 0x00000002050a7223 */ /* 0x000fc80000000100 */
[----:B------:R-:W-:Y:S01]  /*03b0*/  FFMA R11, R11, R10, R2 ;  /* 0x0000000a0b0b7223 */ /* 0x000fe20000000002 */
[----:B-12---:R-:W-:Y:S06]  /*03c0*/  @!P0 BRA `(.L_x_5) ;  /* 0x0000000000108947 */ /* 0x006fec0003800000 */
[----:B------:R-:W-:Y:S01]  /*03d0*/  IMAD.MOV.U32 R3, RZ, RZ, R5 ;  /* 0x000000ffff037224 */ /* 0x000fe200078e0005 */
[----:B------:R-:W-:-:S07]  /*03e0*/  MOV R10, 0x400 ;  /* 0x00000400000a7802 */ /* 0x000fce0000000f00 */
[----:B------:R-:W-:Y:S05]  /*03f0*/  CALL.REL.NOINC `($__internal_0_$__cuda_sm3x_div_rn_noftz_f32_slowpath) ;  /* 0x0000000000207944 */ /* 0x000fea0003c00000 */
[----:B------:R-:W-:-:S07]  /*0400*/  IMAD.MOV.U32 R11, RZ, RZ, R0 ;  /* 0x000000ffff0b7224 */ /* 0x000fce00078e0000 */
.L_x_5:
[----:B------:R-:W-:Y:S05]  /*0410*/  BSYNC.RECONVERGENT B1 ;  /* 0x0000000000017941 */ /* 0x000fea0003800200 */
.L_x_4:
[----:B------:R-:W-:Y:S02]  /*0420*/  R2UR UR4, R14 ;  /* 0x000000000e0472ca */ /* 0x000fe400000e0000 */
[----:B------:R-:W-:-:S13]  /*0430*/  R2UR UR5, R15 ;  /* 0x000000000f0572ca */ /* 0x000fda00000e0000 */
[----:B------:R0:W-:Y:S02]  /*0440*/  STG.E desc[UR4][R8.64], R11 ;  /* 0x0000000b08007986 */ /* 0x0001e4000c101904 */
.L_x_1:
[----:B------:R-:W-:Y:S05]  /*0450*/  BSYNC.RECONVERGENT B0 ;  /* 0x0000000000007941 */ /* 0x000fea0003800200 */
.L_x_0:
[----:B------:R-:W-:Y:S06]  /*0460*/  BAR.SYNC.DEFER_BLOCKING 0x0 ;  /* 0x0000000000007b1d */ /* 0x000fec0000010000 */
[----:B------:R-:W-:Y:S05]  /*0470*/  EXIT ;  /* 0x000000000000794d */ /* 0x000fea0003800000 */
        .weak           $__internal_0_$__cuda_sm3x_div_rn_noftz_f32_slowpath
        .type           $__internal_0_$__cuda_sm3x_div_rn_noftz_f32_slowpath,@function
        .size           $__internal_0_$__cuda_sm3x_div_rn_noftz_f32_slowpath,(.L_x_32 - $__internal_0_$__cuda_sm3x_div_rn_noftz_f32_slowpath)
$__internal_0_$__cuda_sm3x_div_rn_noftz_f32_slowpath:
[----:B------:R-:W-:Y:S01]  /*0480*/  SHF.R.U32.HI R12, RZ, 0x17, R3 ;  /* 0x00000017ff0c7819 */ /* 0x000fe20000011603 */
[----:B------:R-:W-:Y:S01]  /*0490*/  BSSY.RECONVERGENT B2, `(.L_x_6) ;  /* 0x0000062000027945 */ /* 0x000fe20003800200 */
[----:B------:R-:W-:Y:S02]  /*04a0*/  SHF.R.U32.HI R11, RZ, 0x17, R0 ;  /* 0x00000017ff0b7819 */ /* 0x000fe40000011600 */
[----:B------:R-:W-:Y:S02]  /*04b0*/  LOP3.LUT R12, R12, 0xff, RZ, 0xc0, !PT ;  /* 0x000000ff0c0c7812 */ /* 0x000fe400078ec0ff */
[----:B------:R-:W-:-:S03]  /*04c0*/  LOP3.LUT R13, R11, 0xff, RZ, 0xc0, !PT ;  /* 0x000000ff0b0d7812 */ /* 0x000fc600078ec0ff */
[----:B------:R-:W-:Y:S02]  /*04d0*/  VIADD R17, R12, 0xffffffff ;  /* 0xffffffff0c117836 */ /* 0x000fe40000000000 */
[----:B------:R-:W-:-:S03]  /*04e0*/  VIADD R16, R13, 0xffffffff ;  /* 0xffffffff0d107836 */ /* 0x000fc60000000000 */
[----:B------:R-:W-:-:S04]  /*04f0*/  ISETP.GT.U32.AND P0, PT, R17, 0xfd, PT ;  /* 0x000000fd1100780c */ /* 0x000fc80003f04070 */
[----:B------:R-:W-:-:S13]  /*0500*/  ISETP.GT.U32.OR P0, PT, R16, 0xfd, P0 ;  /* 0x000000fd1000780c */ /* 0x000fda0000704470 */
[----:B------:R-:W-:Y:S01]  /*0510*/  @!P0 IMAD.MOV.U32 R11, RZ, RZ, RZ ;  /* 0x000000ffff0b8224 */ /* 0x000fe200078e00ff */
[----:B------:R-:W-:Y:S06]  /*0520*/  @!P0 BRA `(.L_x_7) ;  /* 0x00000000005c8947 */ /* 0x000fec0003800000 */
[----:B------:R-:W-:Y:S02]  /*0530*/  FSETP.GTU.FTZ.AND P0, PT, |R0|, +INF , PT ;  /* 0x7f8000000000780b */ /* 0x000fe40003f1c200 */
[----:B------:R-:W-:-:S04]  /*0540*/  FSETP.GTU.FTZ.AND P1, PT, |R3|, +INF , PT ;  /* 0x7f8000000300780b */ /* 0x000fc80003f3c200 */
[----:B------:R-:W-:-:S13]  /*0550*/  PLOP3.LUT P0, PT, P0, P1, PT, 0xf8, 0x8f ;  /* 0x00000000008f781c */ /* 0x000fda0000703f70 */
[----:B------:R-:W-:Y:S05]  /*0560*/  @P0 BRA `(.L_x_8) ;  /* 0x00000004004c0947 */ /* 0x000fea0003800000 */
[----:B------:R-:W-:-:S13]  /*0570*/  LOP3.LUT P0, RZ, R3, 0x7fffffff, R0, 0xc8, !PT ;  /* 0x7fffffff03ff7812 */ /* 0x000fda000780c800 */
[----:B------:R-:W-:Y:S05]  /*0580*/  @!P0 BRA `(.L_x_9) ;  /* 0x00000004003c8947 */ /* 0x000fea0003800000 */
[C---:B------:R-:W-:Y:S02]  /*0590*/  FSETP.NEU.FTZ.AND P2, PT, |R0|.reuse, +INF , PT ;  /* 0x7f8000000000780b */ /* 0x040fe40003f5d200 */
[----:B------:R-:W-:Y:S02]  /*05a0*/  FSETP.NEU.FTZ.AND P1, PT, |R3|, +INF , PT ;  /* 0x7f8000000300780b */ /* 0x000fe40003f3d200 */
[----:B------:R-:W-:-:S11]  /*05b0*/  FSETP.NEU.FTZ.AND P0, PT, |R0|, +INF , PT ;  /* 0x7f8000000000780b */ /* 0x000fd60003f1d200 */
[----:B------:R-:W-:Y:S05]  /*05c0*/  @!P1 BRA !P2, `(.L_x_9) ;  /* 0x00000004002c9947 */ /* 0x000fea0005000000 */
[----:B------:R-:W-:-:S04]  /*05d0*/  LOP3.LUT P2, RZ, R0, 0x7fffffff, RZ, 0xc0, !PT ;  /* 0x7fffffff00ff7812 */ /* 0x000fc8000784c0ff */
[----:B------:R-:W-:-:S13]  /*05e0*/  PLOP3.LUT P1, PT, P1, P2, PT, 0x2f, 0xf2 ;  /* 0x0000000000f2781c */ /* 0x000fda0000f24577 */
[----:B------:R-:W-:Y:S05]  /*05f0*/  @P1 BRA `(.L_x_10) ;  /* 0x0000000400181947 */ /* 0x000fea0003800000 */
[----:B------:R-:W-:-:S04]  /*0600*/  LOP3.LUT P1, RZ, R3, 0x7fffffff, RZ, 0xc0, !PT ;  /* 0x7fffffff03ff7812 */ /* 0x000fc8000782c0ff */
[----:B------:R-:W-:-:S13]  /*0610*/  PLOP3.LUT P0, PT, P0, P1, PT, 0x2f, 0xf2 ;  /* 0x0000000000f2781c */ /* 0x000fda0000702577 */
[----:B------:R-:W-:Y:S05]  /*0620*/  @P0 BRA `(.L_x_11) ;  /* 0x0000000400000947 */ /* 0x000fea0003800000 */
[----:B------:R-:W-:Y:S02]  /*0630*/  ISETP.GE.AND P0, PT, R16, RZ, PT ;  /* 0x000000ff1000720c */ /* 0x000fe40003f06270 */
[----:B------:R-:W-:-:S11]  /*0640*/  ISETP.GE.AND P1, PT, R17, RZ, PT ;  /* 0x000000ff1100720c */ /* 0x000fd60003f26270 */
[----:B------:R-:W-:Y:S02]  /*0650*/  @P0 IMAD.MOV.U32 R11, RZ, RZ, RZ ;  /* 0x000000ffff0b0224 */ /* 0x000fe400078e00ff */
[----:B------:R-:W-:Y:S01]  /*0660*/  @!P0 FFMA R0, R0, 1.84467440737095516160e+19, RZ ;  /* 0x5f80000000008823 */ /* 0x000fe200000000ff */
[----:B------:R-:W-:Y:S02]  /*0670*/  @!P0 IMAD.MOV.U32 R11, RZ, RZ, -0x40 ;  /* 0xffffffc0ff0b8424 */ /* 0x000fe400078e00ff */
[----:B------:R-:W-:Y:S02]  /*0680*/  @!P1 FFMA R3, R3, 1.84467440737095516160e+19, RZ ;  /* 0x5f80000003039823 */ /* 0x000fe400000000ff */
[----:B------:R-:W-:-:S07]  /*0690*/  @!P1 VIADD R11, R11, 0x40 ;  /* 0x000000400b0b9836 */ /* 0x000fce0000000000 */
.L_x_7:
[----:B------:R-:W-:Y:S01]  /*06a0*/  LEA R16, R12, 0xc0800000, 0x17 ;  /* 0xc08000000c107811 */ /* 0x000fe200078eb8ff */
[----:B------:R-:W-:Y:S01]  /*06b0*/  VIADD R13, R13, 0xffffff81 ;  /* 0xffffff810d0d7836 */ /* 0x000fe20000000000 */
[----:B------:R-:W-:Y:S03]  /*06c0*/  BSSY.RECONVERGENT B3, `(.L_x_12) ;  /* 0x0000035000037945 */ /* 0x000fe60003800200 */
[----:B------:R-:W-:Y:S02]  /*06d0*/  IMAD.IADD R16, R3, 0x1, -R16 ;  /* 0x0000000103107824 */ /* 0x000fe400078e0a10 */
[C---:B------:R-:W-:Y:S02]  /*06e0*/  IMAD R0, R13.reuse, -0x800000, R0 ;  /* 0xff8000000d007824 */ /* 0x040fe400078e0200 */
[----:B------:R0:W1:Y:S01]  /*06f0*/  MUFU.RCP R3, R16 ;  /* 0x0000001000037308 */ /* 0x0000620000001000 */
[----:B------:R-:W-:Y:S01]  /*0700*/  FADD.FTZ R17, -R16, -RZ ;  /* 0x800000ff10117221 */ /* 0x000fe20000010100 */
[----:B0-----:R-:W-:-:S05]  /*0710*/  IADD3 R16, PT, PT, R13, 0x7f, -R12 ;  /* 0x0000007f0d107810 */ /* 0x001fca0007ffe80c */
[----:B------:R-:W-:Y:S02]  /*0720*/  IMAD.IADD R11, R16, 0x1, R11 ;  /* 0x00000001100b7824 */ /* 0x000fe400078e020b */
[----:B-1----:R-:W-:-:S04]  /*0730*/  FFMA R18, R3, R17, 1 ;  /* 0x3f80000003127423 */ /* 0x002fc80000000011 */
[----:B------:R-:W-:-:S04]  /*0740*/  FFMA R3, R3, R18, R3 ;  /* 0x0000001203037223 */ /* 0x000fc80000000003 */
[----:B------:R-:W-:-:S04]  /*0750*/  FFMA R18, R0, R3, RZ ;  /* 0x0000000300127223 */ /* 0x000fc800000000ff */
[----:B------:R-:W-:-:S04]  /*0760*/  FFMA R19, R17, R18, R0 ;  /* 0x0000001211137223 */ /* 0x000fc80000000000 */
[----:B------:R-:W-:-:S04]  /*0770*/  FFMA R18, R3, R19, R18 ;  /* 0x0000001303127223 */ /* 0x000fc80000000012 */
[----:B------:R-:W-:-:S04]  /*0780*/  FFMA R17, R17, R18, R0 ;  /* 0x0000001211117223 */ /* 0x000fc80000000000 */
[----:B------:R-:W-:-:S05]  /*0790*/  FFMA R0, R3, R17, R18 ;  /* 0x0000001103007223 */ /* 0x000fca0000000012 */
[----:B------:R-:W-:-:S04]  /*07a0*/  SHF.R.U32.HI R12, RZ, 0x17, R0 ;  /* 0x00000017ff0c7819 */ /* 0x000fc80000011600 */
[----:B------:R-:W-:-:S05]  /*07b0*/  LOP3.LUT R12, R12, 0xff, RZ, 0xc0, !PT ;  /* 0x000000ff0c0c7812 */ /* 0x000fca00078ec0ff */
[----:B------:R-:W-:-:S04]  /*07c0*/  IMAD.IADD R19, R12, 0x1, R11 ;  /* 0x000000010c137824 */ /* 0x000fc800078e020b */
[----:B------:R-:W-:-:S05]  /*07d0*/  VIADD R12, R19, 0xffffffff ;  /* 0xffffffff130c7836 */ /* 0x000fca0000000000 */
[----:B------:R-:W-:-:S13]  /*07e0*/  ISETP.GE.U32.AND P0, PT, R12, 0xfe, PT ;  /* 0x000000fe0c00780c */ /* 0x000fda0003f06070 */
[----:B------:R-:W-:Y:S05]  /*07f0*/  @!P0 BRA `(.L_x_13) ;  /* 0x0000000000808947 */ /* 0x000fea0003800000 */
[----:B------:R-:W-:-:S13]  /*0800*/  ISETP.GT.AND P0, PT, R19, 0xfe, PT ;  /* 0x000000fe1300780c */ /* 0x000fda0003f04270 */
[----:B------:R-:W-:Y:S05]  /*0810*/  @P0 BRA `(.L_x_14) ;  /* 0x00000000006c0947 */ /* 0x000fea0003800000 */
[----:B------:R-:W-:-:S13]  /*0820*/  ISETP.GE.AND P0, PT, R19, 0x1, PT ;  /* 0x000000011300780c */ /* 0x000fda0003f06270 */
[----:B------:R-:W-:Y:S05]  /*0830*/  @P0 BRA `(.L_x_15) ;  /* 0x0000000000740947 */ /* 0x000fea0003800000 */
[----:B------:R-:W-:Y:S02]  /*0840*/  ISETP.GE.AND P0, PT, R19, -0x18, PT ;  /* 0xffffffe81300780c */ /* 0x000fe40003f06270 */
[----:B------:R-:W-:-:S11]  /*0850*/  LOP3.LUT R0, R0, 0x80000000, RZ, 0xc0, !PT ;  /* 0x8000000000007812 */ /* 0x000fd600078ec0ff */
[----:B------:R-:W-:Y:S05]  /*0860*/  @!P0 BRA `(.L_x_15) ;  /* 0x0000000000688947 */ /* 0x000fea0003800000 */
[-CC-:B------:R-:W-:Y:S01]  /*0870*/  FFMA.RZ R11, R3, R17.reuse, R18.reuse ;  /* 0x00000011030b7223 */ /* 0x180fe2000000c012 */
[----:B------:R-:W-:Y:S02]  /*0880*/  VIADD R16, R19, 0x20 ;  /* 0x0000002013107836 */ /* 0x000fe40000000000 */
[-CC-:B------:R-:W-:Y:S01]  /*0890*/  FFMA.RM R12, R3, R17.reuse, R18.reuse ;  /* 0x00000011030c7223 */ /* 0x180fe20000004012 */
[----:B------:R-:W-:Y:S02]  /*08a0*/  ISETP.NE.AND P2, PT, R19, RZ, PT ;  /* 0x000000ff1300720c */ /* 0x000fe40003f45270 */
[----:B------:R-:W-:Y:S01]  /*08b0*/  LOP3.LUT R13, R11, 0x7fffff, RZ, 0xc0, !PT ;  /* 0x007fffff0b0d7812 */ /* 0x000fe200078ec0ff */
[----:B------:R-:W-:Y:S01]  /*08c0*/  FFMA.RP R11, R3, R17, R18 ;  /* 0x00000011030b7223 */ /* 0x000fe20000008012 */
[----:B------:R-:W-:Y:S01]  /*08d0*/  IMAD.MOV R3, RZ, RZ, -R19 ;  /* 0x000000ffff037224 */ /* 0x000fe200078e0a13 */
[----:B------:R-:W-:Y:S02]  /*08e0*/  ISETP.NE.AND P1, PT, R19, RZ, PT ;  /* 0x000000ff1300720c */ /* 0x000fe40003f25270 */
[----:B------:R-:W-:-:S02]  /*08f0*/  LOP3.LUT R13, R13, 0x800000, RZ, 0xfc, !PT ;  /* 0x008000000d0d7812 */ /* 0x000fc400078efcff */
[----:B------:R-:W-:Y:S02]  /*0900*/  FSETP.NEU.FTZ.AND P0, PT, R11, R12, PT ;  /* 0x0000000c0b00720b */ /* 0x000fe40003f1d000 */
[----:B------:R-:W-:Y:S02]  /*0910*/  SHF.L.U32 R16, R13, R16, RZ ;  /* 0x000000100d107219 */ /* 0x000fe400000006ff */
[----:B------:R-:W-:Y:S02]  /*0920*/  SEL R12, R3, RZ, P2 ;  /* 0x000000ff030c7207 */ /* 0x000fe40001000000 */
[----:B------:R-:W-:Y:S02]  /*0930*/  ISETP.NE.AND P1, PT, R16, RZ, P1 ;  /* 0x000000ff1000720c */ /* 0x000fe40000f25270 */
[----:B------:R-:W-:Y:S02]  /*0940*/  SHF.R.U32.HI R12, RZ, R12, R13 ;  /* 0x0000000cff0c7219 */ /* 0x000fe4000001160d */
[----:B------:R-:W-:-:S02]  /*0950*/  PLOP3.LUT P0, PT, P0, P1, PT, 0xf8, 0x8f ;  /* 0x00000000008f781c */ /* 0x000fc40000703f70 */
[----:B------:R-:W-:Y:S02]  /*0960*/  SHF.R.U32.HI R16, RZ, 0x1, R12 ;  /* 0x00000001ff107819 */ /* 0x000fe4000001160c */
[----:B------:R-:W-:-:S04]  /*0970*/  SEL R3, RZ, 0x1, !P0 ;  /* 0x00000001ff037807 */ /* 0x000fc80004000000 */
[----:B------:R-:W-:-:S04]  /*0980*/  LOP3.LUT R3, R3, 0x1, R16, 0xf8, !PT ;  /* 0x0000000103037812 */ /* 0x000fc800078ef810 */
[----:B------:R-:W-:-:S05]  /*0990*/  LOP3.LUT R3, R3, R12, RZ, 0xc0, !PT ;  /* 0x0000000c03037212 */ /* 0x000fca00078ec0ff */
[----:B------:R-:W-:-:S05]  /*09a0*/  IMAD.IADD R3, R16, 0x1, R3 ;  /* 0x0000000110037824 */ /* 0x000fca00078e0203 */
[----:B------:R-:W-:Y:S01]  /*09b0*/  LOP3.LUT R0, R3, R0, RZ, 0xfc, !PT ;  /* 0x0000000003007212 */ /* 0x000fe200078efcff */
[----:B------:R-:W-:Y:S06]  /*09c0*/  BRA `(.L_x_15) ;  /* 0x0000000000107947 */ /* 0x000fec0003800000 */
.L_x_14:
[----:B------:R-:W-:-:S04]  /*09d0*/  LOP3.LUT R0, R0, 0x80000000, RZ, 0xc0, !PT ;  /* 0x8000000000007812 */ /* 0x000fc800078ec0ff */
[----:B------:R-:W-:Y:S01]  /*09e0*/  LOP3.LUT R0, R0, 0x7f800000, RZ, 0xfc, !PT ;  /* 0x7f80000000007812 */ /* 0x000fe200078efcff */
[----:B------:R-:W-:Y:S06]  /*09f0*/  BRA `(.L_x_15) ;  /* 0x0000000000047947 */ /* 0x000fec0003800000 */
.L_x_13:
[----:B------:R-:W-:-:S07]  /*0a00*/  IMAD R0, R11, 0x800000, R0 ;  /* 0x008000000b007824 */ /* 0x000fce00078e0200 */
.L_x_15:
[----:B------:R-:W-:Y:S05]  /*0a10*/  BSYNC.RECONVERGENT B3 ;  /* 0x0000000000037941 */ /* 0x000fea0003800200 */
.L_x_12:
[----:B------:R-:W-:Y:S05]  /*0a20*/  BRA `(.L_x_16) ;  /* 0x0000000000207947 */ /* 0x000fea0003800000 */
.L_x_11:
[----:B------:R-:W-:-:S04]  /*0a30*/  LOP3.LUT R0, R3, 0x80000000, R0, 0x48, !PT ;  /* 0x8000000003007812 */ /* 0x000fc800078e4800 */
[----:B------:R-:W-:Y:S01]  /*0a40*/  LOP3.LUT R0, R0, 0x7f800000, RZ, 0xfc, !PT ;  /* 0x7f80000000007812 */ /* 0x000fe200078efcff */
[----:B------:R-:W-:Y:S06]  /*0a50*/  BRA `(.L_x_16) ;  /* 0x0000000000147947 */ /* 0x000fec0003800000 */
.L_x_10:
[----:B------:R-:W-:Y:S01]  /*0a60*/  LOP3.LUT R0, R3, 0x80000000, R0, 0x48, !PT ;  /* 0x8000000003007812 */ /* 0x000fe200078e4800 */
[----:B------:R-:W-:Y:S06]  /*0a70*/  BRA `(.L_x_16) ;  /* 0x00000000000c7947 */ /* 0x000fec0003800000 */
.L_x_9:
[----:B------:R-:W0:Y:S01]  /*0a80*/  MUFU.RSQ R0, -QNAN ;  /* 0xffc0000000007908 */ /* 0x000e220000001400 */
[----:B------:R-:W-:Y:S05]  /*0a90*/  BRA `(.L_x_16) ;  /* 0x0000000000047947 */ /* 0x000fea0003800000 */
.L_x_8:
[----:B------:R-:W-:-:S07]  /*0aa0*/  FADD.FTZ R0, R0, R3 ;  /* 0x0000000300007221 */ /* 0x000fce0000010000 */
.L_x_16:
[----:B------:R-:W-:Y:S05]  /*0ab0*/  BSYNC.RECONVERGENT B2 ;  /* 0x0000000000027941 */ /* 0x000fea0003800200 */
.L_x_6:
[----:B------:R-:W-:-:S04]  /*0ac0*/  IMAD.MOV.U32 R11, RZ, RZ, 0x0 ;  /* 0x00000000ff0b7424 */ /* 0x000fc800078e00ff */
[----:B0-----:R-:W-:Y:S05]  /*0ad0*/  RET.REL.NODEC R10 `(_Z3devPfS_i) ;  /* 0xfffffff40a487950 */ /* 0x001fea0003c3ffff */
.L_x_17:
[----:B------:R-:W-:-:S00]  /*0ae0*/  BRA `(.L_x_17) ;  /* 0xfffffffc00fc7947 */ /* 0x000fc0000383ffff */
[----:B------:R-:W-:-:S00]  /*0af0*/  NOP ;  /* 0x0000000000007918 */ /* 0x000fc00000000000 */
        /* <DEDUP_REMOVED lines=8> */
.L_x_32:


//--------------------- .text._Z11gaussjordanPfS_ii --------------------------
	.section	.text._Z11gaussjordanPfS_ii,"ax",@progbits
	.align	128
        .global         _Z11gaussjordanPfS_ii
        .type           _Z11gaussjordanPfS_ii,@function
        .size           _Z11gaussjordanPfS_ii,(.L_x_33 - _Z11gaussjordanPfS_ii)
        .other          _Z11gaussjordanPfS_ii,@"STO_CUDA_ENTRY STV_DEFAULT"
_Z11gaussjordanPfS_ii:
.text._Z11gaussjordanPfS_ii:
[----:B------:R-:W-:Y:S01]  /*0000*/  LDC R1, c[0x0][0x37c] ;  /* 0x0000df00ff017b82 */ /* 0x000fe20000000800 */
[----:B------:R-:W0:Y:S07]  /*0010*/  S2R R0, SR_TID.X ;  /* 0x0000000000007919 */ /* 0x000e2e0000002100 */
[----:B------:R-:W0:Y:S01]  /*0020*/  LDC R5, c[0x0][0x360] ;  /* 0x0000d800ff057b82 */ /* 0x000e220000000800 */
[----:B------:R-:W1:Y:S07]  /*0030*/  S2R R3, SR_TID.Y ;  /* 0x0000000000037919 */ /* 0x000e6e0000002200 */
[----:B------:R-:W0:Y:S08]  /*0040*/  S2UR UR4, SR_CTAID.X ;  /* 0x00000000000479c3 */ /* 0x000e300000002500 */
[----:B------:R-:W1:Y:S08]  /*0050*/  S2UR UR5, SR_CTAID.Y ;  /* 0x00000000000579c3 */ /* 0x000e700000002600 */
[----:B------:R-:W1:Y:S08]  /*0060*/  LDC R2, c[0x0][0x364] ;  /* 0x0000d900ff027b82 */ /* 0x000e700000000800 */
[----:B------:R-:W2:Y:S01]  /*0070*/  LDC.64 R10, c[0x0][0x390] ;  /* 0x0000e400ff0a7b82 */ /* 0x000ea20000000a00 */
[----:B0-----:R-:W-:-:S02]  /*0080*/  IMAD R5, R5, UR4, R0 ;  /* 0x0000000405057c24 */ /* 0x001fc4000f8e0200 */
[----:B-1----:R-:W-:-:S05]  /*0090*/  IMAD R2, R2, UR5, R3 ;  /* 0x0000000502027c24 */ /* 0x002fca000f8e0203 */
[C---:B------:R-:W-:Y:S02]  /*00a0*/  VIMNMX R3, PT, PT, R5.reuse, R2, !PT ;  /* 0x0000000205037248 */ /* 0x040fe40007fe0100 */
[----:B--2---:R-:W-:-:S04]  /*00b0*/  ISETP.GT.AND P0, PT, R5, R11, PT ;  /* 0x0000000b0500720c */ /* 0x004fc80003f04270 */
[----:B------:R-:W-:-:S13]  /*00c0*/  ISETP.GE.OR P0, PT, R3, R10, !P0 ;  /* 0x0000000a0300720c */ /* 0x000fda0004706670 */
[----:B------:R-:W-:Y:S05]  /*00d0*/  @P0 EXIT ;  /* 0x000000000000094d */ /* 0x000fea0003800000 */
[----:B------:R-:W0:Y:S01]  /*00e0*/  LDC.64 R6, c[0x0][0x380] ;  /* 0x0000e000ff067b82 */ /* 0x000e220000000a00 */
[----:B------:R-:W1:Y:S01]  /*00f0*/  LDCU.64 UR4, c[0x0][0x358] ;  /* 0x00006b00ff0477ac */ /* 0x000e620008000a00 */
[-CC-:B------:R-:W-:Y:S02]  /*0100*/  IMAD R9, R11, R10.reuse, R11.reuse ;  /* 0x0000000a0b097224 */ /* 0x180fe400078e020b */
[----:B------:R-:W-:Y:S02]  /*0110*/  IMAD R3, R5, R10, R11 ;  /* 0x0000000a05037224 */ /* 0x000fe400078e020b */
[----:B0-----:R-:W-:-:S06]  /*0120*/  IMAD.WIDE R8, R9, 0x4, R6 ;  /* 0x0000000409087825 */ /* 0x001fcc00078e0206 */
[----:B-1----:R-:W2:Y:S01]  /*0130*/  LDG.E R9, desc[UR4][R8.64] ;  /* 0x0000000408097981 */ /* 0x002ea2000c1e1900 */
[----:B------:R-:W-:-:S05]  /*0140*/  IMAD.WIDE R6, R3, 0x4, R6 ;  /* 0x0000000403067825 */ /* 0x000fca00078e0206 */
[----:B------:R-:W3:Y:S01]  /*0150*/  LDG.E R0, desc[UR4][R6.64] ;  /* 0x0000000406007981 */ /* 0x000ee2000c1e1900 */
[----:B------:R-:W-:Y:S01]  /*0160*/  BSSY.RECONVERGENT B0, `(.L_x_18) ;  /* 0x000000c000007945 */ /* 0x000fe20003800200 */
[----:B--2---:R-:W0:Y:S08]  /*0170*/  MUFU.RCP R4, R9 ;  /* 0x0000000900047308 */ /* 0x004e300000001000 */
[----:B---3--:R-:W1:Y:S01]  /*0180*/  FCHK P0, R0, R9 ;  /* 0x0000000900007302 */ /* 0x008e620000000000 */
[----:B0-----:R-:W-:-:S04]  /*0190*/  FFMA R3, -R9, R4, 1 ;  /* 0x3f80000009037423 */ /* 0x001fc80000000104 */
[----:B------:R-:W-:-:S04]  /*01a0*/  FFMA R3, R4, R3, R4 ;  /* 0x0000000304037223 */ /* 0x000fc80000000004 */
[----:B------:R-:W-:-:S04]  /*01b0*/  FFMA R4, R0, R3, RZ ;  /* 0x0000000300047223 */ /* 0x000fc800000000ff */
[----:B------:R-:W-:-:S04]  /*01c0*/  FFMA R10, -R9, R4, R0 ;  /* 0x00000004090a7223 */ /* 0x000fc80000000100 */
[----:B------:R-:W-:Y:S01]  /*01d0*/  FFMA R10, R3, R10, R4 ;  /* 0x0000000a030a7223 */ /* 0x000fe20000000004 */
[----:B-1----:R-:W-:Y:S06]  /*01e0*/  @!P0 BRA `(.L_x_19) ;  /* 0x00000000000c8947 */ /* 0x002fec0003800000 */
[----:B------:R-:W-:-:S07]  /*01f0*/  MOV R4, 0x210 ;  /* 0x0000021000047802 */ /* 0x000fce0000000f00 */
[----:B------:R-:W-:Y:S05]  /*0200*/  CALL.REL.NOINC `($__internal_1_$__cuda_sm3x_div_rn_noftz_f32_slowpath) ;  /* 0x0000000000587944 */ /* 0x000fea0003c00000 */
[----:B------:R-:W-:-:S07]  /*0210*/  IMAD.MOV.U32 R10, RZ, RZ, R0 ;  /* 0x000000ffff0a7224 */ /* 0x000fce00078e0000 */
.L_x_19:
[----:B------:R-:W-:Y:S05]  /*0220*/  BSYNC.RECONVERGENT B0 ;  /* 0x0000000000007941 */ /* 0x000fea0003800200 */
.L_x_18:
[----:B------:R-:W0:Y:S08]  /*0230*/  LDC.64 R12, c[0x0][0x390] ;  /* 0x0000e400ff0c7b82 */ /* 0x000e300000000a00 */
[----:B------:R-:W1:Y:S01]  /*0240*/  LDC.64 R6, c[0x0][0x388] ;  /* 0x0000e200ff067b82 */ /* 0x000e620000000a00 */
[-CC-:B0-----:R-:W-:Y:S02]  /*0250*/  IMAD R3, R13, R12.reuse, R2.reuse ;  /* 0x0000000c0d037224 */ /* 0x181fe400078e0202 */
[----:B------:R-:W-:-:S02]  /*0260*/  IMAD R9, R5, R12, R2 ;  /* 0x0000000c05097224 */ /* 0x000fc400078e0202 */
[----:B-1----:R-:W-:-:S04]  /*0270*/  IMAD.WIDE R4, R3, 0x4, R6 ;  /* 0x0000000403047825 */ /* 0x002fc800078e0206 */
[----:B------:R-:W-:Y:S02]  /*0280*/  IMAD.WIDE R6, R9, 0x4, R6 ;  /* 0x0000000409067825 */ /* 0x000fe400078e0206 */
[----:B------:R-:W2:Y:S04]  /*0290*/  LDG.E R5, desc[UR4][R4.64] ;  /* 0x0000000404057981 */ /* 0x000ea8000c1e1900 */
[----:B------:R-:W2:Y:S01]  /*02a0*/  LDG.E R0, desc[UR4][R6.64] ;  /* 0x0000000406007981 */ /* 0x000ea2000c1e1900 */
[----:B------:R-:W-:Y:S01]  /*02b0*/  ISETP.GE.AND P0, PT, R2, R13, PT ;  /* 0x0000000d0200720c */ /* 0x000fe20003f06270 */
[----:B--2---:R-:W-:-:S05]  /*02c0*/  FFMA R11, -R5, R10, R0 ;  /* 0x0000000a050b7223 */ /* 0x004fca0000000100 */
[----:B------:R0:W-:Y:S07]  /*02d0*/  STG.E desc[UR4][R6.64], R11 ;  /* 0x0000000b06007986 */ /* 0x0001ee000c101904 */
[----:B------:R-:W-:Y:S05]  /*02e0*/  @!P0 EXIT ;  /* 0x000000000000894d */ /* 0x000fea0003800000 */
[----:B------:R-:W1:Y:S02]  /*02f0*/  LDC.64 R4, c[0x0][0x380] ;  /* 0x0000e000ff047b82 */ /* 0x000e640000000a00 */
[----:B-1----:R-:W-:-:S04]  /*0300*/  IMAD.WIDE R2, R3, 0x4, R4 ;  /* 0x0000000403027825 */ /* 0x002fc800078e0204 */
[----:B------:R-:W-:Y:S02]  /*0310*/  IMAD.WIDE R4, R9, 0x4, R4 ;  /* 0x0000000409047825 */ /* 0x000fe400078e0204 */
[----:B------:R-:W0:Y:S04]  /*0320*/  LDG.E R3, desc[UR4][R2.64] ;  /* 0x0000000402037981 */ /* 0x000e28000c1e1900 */
[----:B------:R-:W0:Y:S02]  /*0330*/  LDG.E R0, desc[UR4][R4.64] ;  /* 0x0000000404007981 */ /* 0x000e24000c1e1900 */
[----:B0-----:R-:W-:-:S05]  /*0340*/  FFMA R7, R3, -R10, R0 ;  /* 0x8000000a03077223 */ /* 0x001fca0000000000 */
[----:B------:R-:W-:Y:S01]  /*0350*/  STG.E desc[UR4][R4.64], R7 ;  /* 0x0000000704007986 */ /* 0x000fe2000c101904 */
[----:B------:R-:W-:Y:S05]  /*0360*/  EXIT ;  /* 0x000000000000794d */ /* 0x000fea0003800000 */
        .weak           $__internal_1_$__cuda_sm3x_div_rn_noftz_f32_slowpath
        .type           $__internal_1_$__cuda_sm3x_div_rn_noftz_f32_slowpath,@function
        .size           $__internal_1_$__cuda_sm3x_div_rn_noftz_f32_slowpath,(.L_x_33 - $__internal_1_$__cuda_sm3x_div_rn_noftz_f32_slowpath)
$__internal_1_$__cuda_sm3x_div_rn_noftz_f32_slowpath:
[----:B------:R-:W-:Y:S01]  /*0370*/  SHF.R.U32.HI R6, RZ, 0x17, R9 ;  /* 0x00000017ff067819 */ /* 0x000fe20000011609 */
[----:B------:R-:W-:Y:S01]  /*0380*/  BSSY.RECONVERGENT B1, `(.L_x_20) ;  /* 0x0000064000017945 */ /* 0x000fe20003800200 */
[--C-:B------:R-:W-:Y:S01]  /*0390*/  SHF.R.U32.HI R3, RZ, 0x17, R0.reuse ;  /* 0x00000017ff037819 */ /* 0x100fe20000011600 */
[----:B------:R-:W-:Y:S01]  /*03a0*/  IMAD.MOV.U32 R8, RZ, RZ, R0 ;  /* 0x000000ffff087224 */ /* 0x000fe200078e0000 */
        /* <DEDUP_REMOVED lines=8> */
[----:B------:R-:W-:Y:S01]  /*0430*/  FSETP.GTU.FTZ.AND P0, PT, |R0|, +INF , PT ;  /* 0x7f8000000000780b */ /* 0x000fe20003f1c200 */
[----:B------:R-:W-:Y:S01]  /*0440*/  IMAD.MOV.U32 R3, RZ, RZ, R9 ;  /* 0x000000ffff037224 */ /* 0x000fe200078e0009 */
        /* <DEDUP_REMOVED lines=22> */
.L_x_21:
[----:B------:R-:W-:Y:S01]  /*05b0*/  LEA R0, R7, 0xc0800000, 0x17 ;  /* 0xc080000007007811 */ /* 0x000fe200078eb8ff */
[----:B------:R-:W-:Y:S01]  /*05c0*/  BSSY.RECONVERGENT B2, `(.L_x_26) ;  /* 0x0000036000027945 */ /* 0x000fe20003800200 */
[----:B------:R-:W-:-:S03]  /*05d0*/  IADD3 R6, PT, PT, R6, -0x7f, RZ ;  /* 0xffffff8106067810 */ /* 0x000fc60007ffe0ff */
[----:B------:R-:W-:Y:S01]  /*05e0*/  IMAD.IADD R9, R9, 0x1, -R0 ;  /* 0x0000000109097824 */ /* 0x000fe200078e0a00 */
[C---:B------:R-:W-:Y:S01]  /*05f0*/  IADD3 R7, PT, PT, R6.reuse, 0x7f, -R7 ;  /* 0x0000007f06077810 */ /* 0x040fe20007ffe807 */
[----:B------:R-:W-:Y:S02]  /*0600*/  IMAD R0, R6, -0x800000, R8 ;  /* 0xff80000006007824 */ /* 0x000fe400078e0208 */
[----:B------:R-:W0:Y:S01]  /*0610*/  MUFU.RCP R3, R9 ;  /* 0x0000000900037308 */ /* 0x000e220000001000 */
[----:B------:R-:W-:Y:S01]  /*0620*/  FADD.FTZ R11, -R9, -RZ ;  /* 0x800000ff090b7221 */ /* 0x000fe20000010100 */
[----:B------:R-:W-:-:S03]  /*0630*/  IMAD.IADD R7, R7, 0x1, R10 ;  /* 0x0000000107077824 */ /* 0x000fc600078e020a */
[----:B0-----:R-:W-:-:S04]  /*0640*/  FFMA R12, R3, R11, 1 ;  /* 0x3f800000030c7423 */ /* 0x001fc8000000000b */
        /* <DEDUP_REMOVED lines=19> */
[CCC-:B------:R-:W-:Y:S01]  /*0780*/  FFMA.RZ R3, R12.reuse, R8.reuse, R13.reuse ;  /* 0x000000080c037223 */ /* 0x1c0fe2000000c00d */
[CCC-:B------:R-:W-:Y:S01]  /*0790*/  FFMA.RM R6, R12.reuse, R8.reuse, R13.reuse ;  /* 0x000000080c067223 */ /* 0x1c0fe2000000400d */
[C---:B------:R-:W-:Y:S02]  /*07a0*/  ISETP.NE.AND P2, PT, R9.reuse, RZ, PT ;  /* 0x000000ff0900720c */ /* 0x040fe40003f45270 */
[----:B------:R-:W-:Y:S02]  /*07b0*/  ISETP.NE.AND P1, PT, R9, RZ, PT ;  /* 0x000000ff0900720c */ /* 0x000fe40003f25270 */
[----:B------:R-:W-:Y:S01]  /*07c0*/  LOP3.LUT R7, R3, 0x7fffff, RZ, 0xc0, !PT ;  /* 0x007fffff03077812 */ /* 0x000fe200078ec0ff */
[----:B------:R-:W-:Y:S01]  /*07d0*/  FFMA.RP R3, R12, R8, R13 ;  /* 0x000000080c037223 */ /* 0x000fe2000000800d */
[----:B------:R-:W-:Y:S02]  /*07e0*/  VIADD R8, R9, 0x20 ;  /* 0x0000002009087836 */ /* 0x000fe40000000000 */
[----:B------:R-:W-:Y:S01]  /*07f0*/  LOP3.LUT R7, R7, 0x800000, RZ, 0xfc, !PT ;  /* 0x0080000007077812 */ /* 0x000fe200078efcff */
[----:B------:R-:W-:Y:S01]  /*0800*/  IMAD.MOV R9, RZ, RZ, -R9 ;  /* 0x000000ffff097224 */ /* 0x000fe200078e0a09 */
[----:B------:R-:W-:-:S02]  /*0810*/  FSETP.NEU.FTZ.AND P0, PT, R3, R6, PT ;  /* 0x000000060300720b */ /* 0x000fc40003f1d000 */
[----:B------:R-:W-:Y:S02]  /*0820*/  SHF.L.U32 R8, R7, R8, RZ ;  /* 0x0000000807087219 */ /* 0x000fe400000006ff */
[----:B------:R-:W-:Y:S02]  /*0830*/  SEL R6, R9, RZ, P2 ;  /* 0x000000ff09067207 */ /* 0x000fe40001000000 */
[----:B------:R-:W-:Y:S02]  /*0840*/  ISETP.NE.AND P1, PT, R8, RZ, P1 ;  /* 0x000000ff0800720c */ /* 0x000fe40000f25270 */
[----:B------:R-:W-:Y:S02]  /*0850*/  SHF.R.U32.HI R6, RZ, R6, R7 ;  /* 0x00000006ff067219 */ /* 0x000fe40000011607 */
[----:B------:R-:W-:Y:S02]  /*0860*/  PLOP3.LUT P0, PT, P0, P1, PT, 0xf8, 0x8f ;  /* 0x00000000008f781c */ /* 0x000fe40000703f70 */
[----:B------:R-:W-:-:S02]  /*0870*/  SHF.R.U32.HI R8, RZ, 0x1, R6 ;  /* 0x00000001ff087819 */ /* 0x000fc40000011606 */
[----:B------:R-:W-:-:S04]  /*0880*/  SEL R3, RZ, 0x1, !P0 ;  /* 0x00000001ff037807 */ /* 0x000fc80004000000 */
[----:B------:R-:W-:-:S04]  /*0890*/  LOP3.LUT R3, R3, 0x1, R8, 0xf8, !PT ;  /* 0x0000000103037812 */ /* 0x000fc800078ef808 */
[----:B------:R-:W-:-:S04]  /*08a0*/  LOP3.LUT R3, R3, R6, RZ, 0xc0, !PT ;  /* 0x0000000603037212 */ /* 0x000fc800078ec0ff */
[----:B------:R-:W-:-:S04]  /*08b0*/  IADD3 R3, PT, PT, R8, R3, RZ ;  /* 0x0000000308037210 */ /* 0x000fc80007ffe0ff */
[----:B------:R-:W-:Y:S01]  /*08c0*/  LOP3.LUT R0, R3, R0, RZ, 0xfc, !PT ;  /* 0x0000000003007212 */ /* 0x000fe200078efcff */
[----:B------:R-:W-:Y:S06]  /*08d0*/  BRA `(.L_x_29) ;  /* 0x0000000000107947 */ /* 0x000fec0003800000 */
.L_x_28:
[----:B------:R-:W-:-:S04]  /*08e0*/  LOP3.LUT R0, R0, 0x80000000, RZ, 0xc0, !PT ;  /* 0x8000000000007812 */ /* 0x000fc800078ec0ff */
[----:B------:R-:W-:Y:S01]  /*08f0*/  LOP3.LUT R0, R0, 0x7f800000, RZ, 0xfc, !PT ;  /* 0x7f80000000007812 */ /* 0x000fe200078efcff */
[----:B------:R-:W-:Y:S06]  /*0900*/  BRA `(.L_x_29) ;  /* 0x0000000000047947 */ /* 0x000fec0003800000 */
.L_x_27:
[----:B------:R-:W-:-:S07]  /*0910*/  IMAD R0, R7, 0x800000, R0 ;  /* 0x0080000007007824 */ /* 0x000fce00078e0200 */
.L_x_29:
[----:B------:R-:W-:Y:S05]  /*0920*/  BSYNC.RECONVERGENT B2 ;  /* 0x0000000000027941 */ /* 0x000fea0003800200 */
.L_x_26:
[----:B------:R-:W-:Y:S05]  /*0930*/  BRA `(.L_x_30) ;  /* 0x0000000000207947 */ /* 0x000fea0003800000 */
.L_x_25:
[----:B------:R-:W-:-:S04]  /*0940*/  LOP3.LUT R0, R9, 0x80000000, R8, 0x48, !PT ;  /* 0x8000000009007812 */ /* 0x000fc800078e4808 */
[----:B------:R-:W-:Y:S01]  /*0950*/  LOP3.LUT R0, R0, 0x7f800000, RZ, 0xfc, !PT ;  /* 0x7f80000000007812 */ /* 0x000fe200078efcff */
[----:B------:R-:W-:Y:S06]  /*0960*/  BRA `(.L_x_30) ;  /* 0x0000000000147947 */ /* 0x000fec0003800000 */
.L_x_24:
[----:B------:R-:W-:Y:S01]  /*0970*/  LOP3.LUT R0, R9, 0x80000000, R8, 0x48, !PT ;  /* 0x8000000009007812 */ /* 0x000fe200078e4808 */
[----:B------:R-:W-:Y:S06]  /*0980*/  BRA `(.L_x_30) ;  /* 0x00000000000c7947 */ /* 0x000fec0003800000 */
.L_x_23:
[----:B------:R-:W0:Y:S01]  /*0990*/  MUFU.RSQ R0, -QNAN ;  /* 0xffc0000000007908 */ /* 0x000e220000001400 */
[----:B------:R-:W-:Y:S05]  /*09a0*/  BRA `(.L_x_30) ;  /* 0x0000000000047947 */ /* 0x000fea0003800000 */
.L_x_22:
[----:B------:R-:W-:-:S07]  /*09b0*/  FADD.FTZ R0, R0, R3 ;  /* 0x0000000300007221 */ /* 0x000fce0000010000 */
.L_x_30:
[----:B------:R-:W-:Y:S05]  /*09c0*/  BSYNC.RECONVERGENT B1 ;  /* 0x0000000000017941 */ /* 0x000fea0003800200 */
.L_x_20:
[----:B------:R-:W-:Y:S02]  /*09d0*/  IMAD.MOV.U32 R6, RZ, RZ, R4 ;  /* 0x000000ffff067224 */ /* 0x000fe400078e0004 */
[----:B------:R-:W-:-:S04]  /*09e0*/  IMAD.MOV.U32 R7, RZ, RZ, 0x0 ;  /* 0x00000000ff077424 */ /* 0x000fc800078e00ff */
[----:B0-----:R-:W-:Y:S05]  /*09f0*/  RET.REL.NODEC R6 `(_Z11gaussjordanPfS_ii) ;  /* 0xfffffff406807950 */ /* 0x001fea0003c3ffff */
.L_x_31:
        /* <DEDUP_REMOVED lines=16> */
.L_x_33:


//--------------------- .nv.shared.reserved.0     --------------------------
	.section	.nv.shared.reserved.0,"aw",@nobits
	.weak		__nv_reservedSMEM_offset_0_alias
	.size		__nv_reservedSMEM_offset_0_alias, 0, 64
	.other		__nv_reservedSMEM_offset_0_alias,@"STO_CUDA_RESERVED_SHARED STV_DEFAULT"
__nv_reservedSMEM_offset_0_alias:
	.zero		0
	.zero		64


//--------------------- .nv.constant0._Z3devPfS_i --------------------------
	.section	.nv.constant0._Z3devPfS_i,"a",@progbits
	.sectionflags	@""
	.align	4
.nv.constant0._Z3devPfS_i:
	.zero		916


//--------------------- .nv.constant0._Z11gaussjordanPfS_ii --------------------------
	.section	.nv.constant0._Z11gaussjordanPfS_ii,"a",@progbits
	.sectionflags	@""
	.align	4
.nv.constant0._Z11gaussjordanPfS_ii:
	.zero		920


//--------------------- SYMBOLS --------------------------

	.type		.nv.reservedSmem.offset0,@object
	.size		.nv.reservedSmem.offset0,0x4
